//
// Generated by NVIDIA NVVM Compiler
//
// Compiler Build ID: CL-36424714
// Cuda compilation tools, release 13.0, V13.0.88
// Based on NVVM 20.0.0
//

.version 9.0
.target sm_100
.address_size 64

	// .globl	_Z3funPi

.visible .entry _Z3funPi(
	.param .u64 .ptr .align 1 _Z3funPi_param_0
)
{



}


// ===== COMPILED SASS (sm_100) =====

	.target	sm_100

	.elftype	@"ET_EXEC"


//--------------------- .note.nv.tkinfo           --------------------------
	.section	.note.nv.tkinfo,"",@"SHT_NOTE"
	.sectionflags	@"SHF_NOTE_NV_TKINFO"
	.tkinfo
        /*0018*/ 	.word	0x00000002
        /*0030*/ 	.string	""
        /*0030*/ 	.string	"ptxas"
        /*0030*/ 	.string	"Cuda compilation tools, release 13.0, V13.0.88"
        /*0030*/ 	.string	"Build cuda_13.0.r13.0/compiler.36424714_0"
        /*0030*/ 	.string	"-arch sm_100 -m 64 "



//--------------------- .note.nv.cuinfo           --------------------------
	.section	.note.nv.cuinfo,"",@"SHT_NOTE"
	.sectionflags	@"SHF_NOTE_NV_CUINFO"
        /*0018*/ 	.short	0x0002
        /*001a*/ 	.short	0x0064
        /*001c*/ 	.short	0x0082
	.zero		2


//--------------------- .nv.info                  --------------------------
	.section	.nv.info,"",@"SHT_CUDA_INFO"
	.align	4


	//----- nvinfo : EIATTR_REGCOUNT
	.align		4
        /*0000*/ 	.byte	0x04, 0x2f
        /*0002*/ 	.short	(.L_1 - .L_0)
	.align		4
.L_0:
        /*0004*/ 	.word	index@(_Z3funPi)
        /*0008*/ 	.word	0x00000004


	//----- nvinfo : EIATTR_FRAME_SIZE
	.align		4
.L_1:
        /*000c*/ 	.byte	0x04, 0x11
        /*000e*/ 	.short	(.L_3 - .L_2)
	.align		4
.L_2:
        /*0010*/ 	.word	index@(_Z3funPi)
        /*0014*/ 	.word	0x00000000


	//----- nvinfo : EIATTR_MIN_STACK_SIZE
	.align		4
.L_3:
        /*0018*/ 	.byte	0x04, 0x12
        /*001a*/ 	.short	(.L_5 - .L_4)
	.align		4
.L_4:
        /*001c*/ 	.word	index@(_Z3funPi)
        /*0020*/ 	.word	0x00000000
.L_5:


//--------------------- .nv.compat                --------------------------
	.section	.nv.compat,"",@"SHT_CUDA_COMPAT_INFO"
	.align	4
        /*0000*/ 	.byte	0x02, 0x09, 0x00, 0x00, 0x02, 0x02, 0x01, 0x00, 0x02, 0x05, 0x05, 0x00, 0x03, 0x07, 0x01, 0x01
        /*0010*/ 	.byte	0x02, 0x03, 0x00, 0x00, 0x02, 0x06, 0x01, 0x00, 0x04, 0x0b, 0x08, 0x00, 0x09, 0x00, 0x00, 0x00
        /*0020*/ 	.byte	0x00, 0x00, 0x00, 0x00


//--------------------- .nv.info._Z3funPi         --------------------------
	.section	.nv.info._Z3funPi,"",@"SHT_CUDA_INFO"
	.sectionflags	@""
	.align	4


	//----- nvinfo : EIATTR_CUDA_API_VERSION
	.align		4
        /*0000*/ 	.byte	0x04, 0x37
        /*0002*/ 	.short	(.L_7 - .L_6)
.L_6:
        /*0004*/ 	.word	0x00000082


	//----- nvinfo : EIATTR_KPARAM_INFO
	.align		4
.L_7:
        /*0008*/ 	.byte	0x04, 0x17
        /*000a*/ 	.short	(.L_9 - .L_8)
.L_8:
        /*000c*/ 	.word	0x00000000
        /*0010*/ 	.short	0x0000
        /*0012*/ 	.short	0x0000
        /*0014*/ 	.byte	0x00, 0xf5, 0x21, 0x00


	//----- nvinfo : EIATTR_SPARSE_MMA_MASK
	.align		4
.L_9:
        /*0018*/ 	.byte	0x03, 0x50
        /*001a*/ 	.short	0x0000


	//----- nvinfo : EIATTR_MAXREG_COUNT
	.align		4
        /*001c*/ 	.byte	0x03, 0x1b
        /*001e*/ 	.short	0x00ff


	//----- nvinfo : EIATTR_MERCURY_ISA_VERSION
	.align		4
        /*0020*/ 	.byte	0x03, 0x5f
        /*0022*/ 	.short	0x0101


	//----- nvinfo : EIATTR_VRC_CTA_INIT_COUNT
	.align		4
        /*0024*/ 	.byte	0x02, 0x4a
	.zero		1
	.zero		1


	//----- nvinfo : EIATTR_EXIT_INSTR_OFFSETS
	.align		4
        /*0028*/ 	.byte	0x04, 0x1c
        /*002a*/ 	.short	(.L_11 - .L_10)


	//   ....[0]....
.L_10:
        /*002c*/ 	.word	0x00000010


	//----- nvinfo : EIATTR_CBANK_PARAM_SIZE
	.align		4
.L_11:
        /*0030*/ 	.byte	0x03, 0x19
        /*0032*/ 	.short	0x0008


	//----- nvinfo : EIATTR_PARAM_CBANK
	.align		4
        /*0034*/ 	.byte	0x04, 0x0a
        /*0036*/ 	.short	(.L_13 - .L_12)
	.align		4
.L_12:
        /*0038*/ 	.word	index@(.nv.constant0._Z3funPi)
        /*003c*/ 	.short	0x0380
        /*003e*/ 	.short	0x0008


	//----- nvinfo : EIATTR_SW_WAR
	.align		4
.L_13:
        /*0040*/ 	.byte	0x04, 0x36
        /*0042*/ 	.short	(.L_15 - .L_14)
.L_14:
        /*0044*/ 	.word	0x00000008
.L_15:


//--------------------- .nv.callgraph             --------------------------
	.section	.nv.callgraph,"",@"SHT_CUDA_CALLGRAPH"
	.align	4
	.sectionentsize	8
	.align		4
        /*0000*/ 	.word	0x00000000
	.align		4
        /*0004*/ 	.word	0xffffffff
	.align		4
        /*0008*/ 	.word	0x00000000
	.align		4
        /*000c*/ 	.word	0xfffffffe
	.align		4
        /*0010*/ 	.word	0x00000000
	.align		4
        /*0014*/ 	.word	0xfffffffd
	.align		4
        /*0018*/ 	.word	0x00000000
	.align		4
        /*001c*/ 	.word	0xfffffffc


//--------------------- .text._Z3funPi            --------------------------
	.section	.text._Z3funPi,"ax",@progbits
	.align	128
        .global         _Z3funPi
        .type           _Z3funPi,@function
        .size           _Z3funPi,(.L_x_1 - _Z3funPi)
        .other          _Z3funPi,@"STO_CUDA_ENTRY STV_DEFAULT"
_Z3funPi:
.text._Z3funPi:
[----:B------:R-:W-:Y:S01]  /*0000*/  LDC R1, c[0x0][0x37c] ;  /* 0x0000df00ff017b82 */ /* 0x000fe20000000800 */
[----:B------:R-:W-:Y:S05]  /*0010*/  EXIT ;  /* 0x000000000000794d */ /* 0x000fea0003800000 */
.L_x_0:
[----:B------:R-:W-:-:S00]  /*0020*/  BRA `(.L_x_0) ;  /* 0xfffffffc00fc7947 */ /* 0x000fc0000383ffff */
[----:B------:R-:W-:-:S00]  /*0030*/  NOP ;  /* 0x0000000000007918 */ /* 0x000fc00000000000 */
        /* <DEDUP_REMOVED lines=12> */
.L_x_1:


//--------------------- .nv.shared.reserved.0     --------------------------
	.section	.nv.shared.reserved.0,"aw",@nobits
	.weak		__nv_reservedSMEM_offset_0_alias
	.size		__nv_reservedSMEM_offset_0_alias, 0, 64
	.other		__nv_reservedSMEM_offset_0_alias,@"STO_CUDA_RESERVED_SHARED STV_DEFAULT"
__nv_reservedSMEM_offset_0_alias:
	.zero		0
	.zero		64


//--------------------- .nv.constant0._Z3funPi    --------------------------
	.section	.nv.constant0._Z3funPi,"a",@progbits
	.sectionflags	@""
	.align	4
.nv.constant0._Z3funPi:
	.zero		904


//--------------------- SYMBOLS --------------------------

	.type		.nv.reservedSmem.offset0,@object
	.size		.nv.reservedSmem.offset0,0x4
